//
// Generated by NVIDIA NVVM Compiler
//
// Compiler Build ID: CL-36424714
// Cuda compilation tools, release 13.0, V13.0.88
// Based on NVVM 20.0.0
//

.version 9.0
.target sm_100
.address_size 64

	// .globl	_Z16coulomb_functionyfff
.extern .func  (.param .b32 func_retval0) vprintf
(
	.param .b64 vprintf_param_0,
	.param .b64 vprintf_param_1
)
;
.global .align 1 .b8 $str[19] = {86, 97, 108, 117, 101, 115, 32, 121, 111, 117, 32, 99, 104, 111, 115, 101, 58, 10};
.global .align 1 .b8 $str$1[27] = {110, 101, 32, 61, 32, 37, 102, 44, 32, 84, 105, 32, 61, 32, 37, 102, 44, 32, 84, 101, 32, 61, 32, 37, 102, 10};
.global .align 1 .b8 $str$2[30] = {67, 111, 111, 114, 100, 105, 110, 97, 116, 101, 115, 32, 105, 110, 32, 116, 101, 120, 116, 117, 114, 101, 32, 103, 114, 105, 100, 58, 10};
.global .align 1 .b8 $str$3[27] = {78, 101, 32, 61, 32, 37, 102, 44, 32, 84, 105, 32, 61, 32, 37, 102, 44, 32, 84, 101, 32, 61, 32, 37, 102, 10};
.global .align 1 .b8 $str$4[21] = {99, 111, 117, 108, 111, 109, 98, 32, 118, 97, 108, 117, 101, 32, 61, 32, 37, 108, 102, 10};

.visible .entry _Z16coulomb_functionyfff(
	.param .u64 _Z16coulomb_functionyfff_param_0,
	.param .f32 _Z16coulomb_functionyfff_param_1,
	.param .f32 _Z16coulomb_functionyfff_param_2,
	.param .f32 _Z16coulomb_functionyfff_param_3
)
{
	.local .align 8 .b8 	__local_depot0[24];
	.reg .b64 	%SP;
	.reg .b64 	%SPL;
	.reg .b32 	%r<11>;
	.reg .b32 	%f<30>;
	.reg .b64 	%rd<14>;
	.reg .b64 	%fd<17>;

	mov.u64 	%SPL, __local_depot0;
	cvta.local.u64 	%SP, %SPL;
	ld.param.u64 	%rd1, [_Z16coulomb_functionyfff_param_0];
	ld.param.f32 	%f1, [_Z16coulomb_functionyfff_param_1];
	ld.param.f32 	%f2, [_Z16coulomb_functionyfff_param_2];
	ld.param.f32 	%f3, [_Z16coulomb_functionyfff_param_3];
	add.u64 	%rd2, %SP, 0;
	add.u64 	%rd3, %SPL, 0;
	mov.u64 	%rd4, $str;
	cvta.global.u64 	%rd5, %rd4;
	{ // callseq 0, 0
	.param .b64 param0;
	st.param.b64 	[param0], %rd5;
	.param .b64 param1;
	st.param.b64 	[param1], 0;
	.param .b32 retval0;
	call.uni (retval0), 
	vprintf, 
	(
	param0, 
	param1
	);
	ld.param.b32 	%r1, [retval0];
	} // callseq 0
	cvt.f64.f32 	%fd1, %f1;
	cvt.f64.f32 	%fd2, %f2;
	cvt.f64.f32 	%fd3, %f3;
	st.local.f64 	[%rd3], %fd1;
	st.local.f64 	[%rd3+8], %fd2;
	st.local.f64 	[%rd3+16], %fd3;
	mov.u64 	%rd6, $str$1;
	cvta.global.u64 	%rd7, %rd6;
	{ // callseq 1, 0
	.param .b64 param0;
	st.param.b64 	[param0], %rd7;
	.param .b64 param1;
	st.param.b64 	[param1], %rd2;
	.param .b32 retval0;
	call.uni (retval0), 
	vprintf, 
	(
	param0, 
	param1
	);
	ld.param.b32 	%r3, [retval0];
	} // callseq 1
	add.f32 	%f4, %f1, 0fC1400000;
	mul.f32 	%f5, %f4, 0f42C60000;
	div.rn.f32 	%f6, %f5, 0f41200000;
	mov.f32 	%f7, 0f3F000000;
	copysign.f32 	%f8, %f6, %f7;
	add.rz.f32 	%f9, %f6, %f8;
	cvt.rzi.f32.f32 	%f10, %f9;
	cvt.f64.f32 	%fd4, %f10;
	add.f64 	%fd5, %fd4, 0d3FE0000000000000;
	div.rn.f64 	%fd6, %fd5, 0d4059000000000000;
	cvt.rn.f32.f64 	%f11, %fd6;
	add.f32 	%f12, %f2, 0fC0800000;
	mul.f32 	%f13, %f12, 0f42C60000;
	div.rn.f32 	%f14, %f13, 0f41300000;
	copysign.f32 	%f15, %f14, %f7;
	add.rz.f32 	%f16, %f14, %f15;
	cvt.rzi.f32.f32 	%f17, %f16;
	cvt.f64.f32 	%fd7, %f17;
	add.f64 	%fd8, %fd7, 0d3FE0000000000000;
	div.rn.f64 	%fd9, %fd8, 0d4059000000000000;
	cvt.rn.f32.f64 	%f18, %fd9;
	add.f32 	%f19, %f3, 0fC0800000;
	mul.f32 	%f20, %f19, 0f42C60000;
	div.rn.f32 	%f21, %f20, 0f41300000;
	copysign.f32 	%f22, %f21, %f7;
	add.rz.f32 	%f23, %f21, %f22;
	cvt.rzi.f32.f32 	%f24, %f23;
	cvt.f64.f32 	%fd10, %f24;
	add.f64 	%fd11, %fd10, 0d3FE0000000000000;
	div.rn.f64 	%fd12, %fd11, 0d4059000000000000;
	cvt.rn.f32.f64 	%f25, %fd12;
	mov.u64 	%rd8, $str$2;
	cvta.global.u64 	%rd9, %rd8;
	{ // callseq 2, 0
	.param .b64 param0;
	st.param.b64 	[param0], %rd9;
	.param .b64 param1;
	st.param.b64 	[param1], 0;
	.param .b32 retval0;
	call.uni (retval0), 
	vprintf, 
	(
	param0, 
	param1
	);
	ld.param.b32 	%r5, [retval0];
	} // callseq 2
	cvt.f64.f32 	%fd13, %f11;
	cvt.f64.f32 	%fd14, %f18;
	cvt.f64.f32 	%fd15, %f25;
	st.local.f64 	[%rd3], %fd13;
	st.local.f64 	[%rd3+8], %fd14;
	st.local.f64 	[%rd3+16], %fd15;
	mov.u64 	%rd10, $str$3;
	cvta.global.u64 	%rd11, %rd10;
	{ // callseq 3, 0
	.param .b64 param0;
	st.param.b64 	[param0], %rd11;
	.param .b64 param1;
	st.param.b64 	[param1], %rd2;
	.param .b32 retval0;
	call.uni (retval0), 
	vprintf, 
	(
	param0, 
	param1
	);
	ld.param.b32 	%r7, [retval0];
	} // callseq 3
	tex.3d.v4.f32.f32 	{%f26, %f27, %f28, %f29}, [%rd1, {%f25, %f18, %f11, %f11}];
	cvt.f64.f32 	%fd16, %f26;
	st.local.f64 	[%rd3], %fd16;
	mov.u64 	%rd12, $str$4;
	cvta.global.u64 	%rd13, %rd12;
	{ // callseq 4, 0
	.param .b64 param0;
	st.param.b64 	[param0], %rd13;
	.param .b64 param1;
	st.param.b64 	[param1], %rd2;
	.param .b32 retval0;
	call.uni (retval0), 
	vprintf, 
	(
	param0, 
	param1
	);
	ld.param.b32 	%r9, [retval0];
	} // callseq 4
	ret;

}


// ===== COMPILED SASS (sm_100) =====

	.target	sm_100

	.elftype	@"ET_EXEC"


//--------------------- .note.nv.tkinfo           --------------------------
	.section	.note.nv.tkinfo,"",@"SHT_NOTE"
	.sectionflags	@"SHF_NOTE_NV_TKINFO"
	.tkinfo
        /*0018*/ 	.word	0x00000002
        /*0030*/ 	.string	""
        /*0030*/ 	.string	"ptxas"
        /*0030*/ 	.string	"Cuda compilation tools, release 13.0, V13.0.88"
        /*0030*/ 	.string	"Build cuda_13.0.r13.0/compiler.36424714_0"
        /*0030*/ 	.string	"-arch sm_100 -m 64 "



//--------------------- .note.nv.cuinfo           --------------------------
	.section	.note.nv.cuinfo,"",@"SHT_NOTE"
	.sectionflags	@"SHF_NOTE_NV_CUINFO"
        /*0018*/ 	.short	0x0002
        /*001a*/ 	.short	0x0064
        /*001c*/ 	.short	0x0082
	.zero		2


//--------------------- .nv.info                  --------------------------
	.section	.nv.info,"",@"SHT_CUDA_INFO"
	.align	4


	//----- nvinfo : EIATTR_REGCOUNT
	.align		4
        /*0000*/ 	.byte	0x04, 0x2f
        /*0002*/ 	.short	(.L_6 - .L_5)
	.align		4
.L_5:
        /*0004*/ 	.word	index@(_Z16coulomb_functionyfff)
        /*0008*/ 	.word	0x0000001b


	//----- nvinfo : EIATTR_FRAME_SIZE
	.align		4
.L_6:
        /*000c*/ 	.byte	0x04, 0x11
        /*000e*/ 	.short	(.L_8 - .L_7)
	.align		4
.L_7:
        /*0010*/ 	.word	index@($__internal_1_$__cuda_sm3x_div_rn_noftz_f32_slowpath)
        /*0014*/ 	.word	0x00000018


	//----- nvinfo : EIATTR_FRAME_SIZE
	.align		4
.L_8:
        /*0018*/ 	.byte	0x04, 0x11
        /*001a*/ 	.short	(.L_10 - .L_9)
	.align		4
.L_9:
        /*001c*/ 	.word	index@($__internal_0_$__cuda_sm20_div_rn_f64_full)
        /*0020*/ 	.word	0x00000018


	//----- nvinfo : EIATTR_FRAME_SIZE
	.align		4
.L_10:
        /*0024*/ 	.byte	0x04, 0x11
        /*0026*/ 	.short	(.L_12 - .L_11)
	.align		4
.L_11:
        /*0028*/ 	.word	index@(_Z16coulomb_functionyfff)
        /*002c*/ 	.word	0x00000018


	//----- nvinfo : EIATTR_MIN_STACK_SIZE
	.align		4
.L_12:
        /*0030*/ 	.byte	0x04, 0x12
        /*0032*/ 	.short	(.L_14 - .L_13)
	.align		4
.L_13:
        /*0034*/ 	.word	index@(_Z16coulomb_functionyfff)
        /*0038*/ 	.word	0x00000018
.L_14:


//--------------------- .nv.compat                --------------------------
	.section	.nv.compat,"",@"SHT_CUDA_COMPAT_INFO"
	.align	4
        /*0000*/ 	.byte	0x02, 0x09, 0x00, 0x00, 0x02, 0x02, 0x02, 0x00, 0x02, 0x05, 0x05, 0x00, 0x03, 0x07, 0x01, 0x01
        /*0010*/ 	.byte	0x02, 0x03, 0x00, 0x00, 0x02, 0x06, 0x01, 0x00, 0x04, 0x0b, 0x08, 0x00, 0x01, 0x00, 0x00, 0x00
        /*0020*/ 	.byte	0x00, 0x00, 0x00, 0x00


//--------------------- .nv.info._Z16coulomb_functionyfff --------------------------
	.section	.nv.info._Z16coulomb_functionyfff,"",@"SHT_CUDA_INFO"
	.sectionflags	@""
	.align	4


	//----- nvinfo : EIATTR_CUDA_API_VERSION
	.align		4
        /*0000*/ 	.byte	0x04, 0x37
        /*0002*/ 	.short	(.L_16 - .L_15)
.L_15:
        /*0004*/ 	.word	0x00000082


	//----- nvinfo : EIATTR_KPARAM_INFO
	.align		4
.L_16:
        /*0008*/ 	.byte	0x04, 0x17
        /*000a*/ 	.short	(.L_18 - .L_17)
.L_17:
        /*000c*/ 	.word	0x00000000
        /*0010*/ 	.short	0x0003
        /*0012*/ 	.short	0x0010
        /*0014*/ 	.byte	0x00, 0xf0, 0x11, 0x00


	//----- nvinfo : EIATTR_KPARAM_INFO
	.align		4
.L_18:
        /*0018*/ 	.byte	0x04, 0x17
        /*001a*/ 	.short	(.L_20 - .L_19)
.L_19:
        /*001c*/ 	.word	0x00000000
        /*0020*/ 	.short	0x0002
        /*0022*/ 	.short	0x000c
        /*0024*/ 	.byte	0x00, 0xf0, 0x11, 0x00


	//----- nvinfo : EIATTR_KPARAM_INFO
	.align		4
.L_20:
        /*0028*/ 	.byte	0x04, 0x17
        /*002a*/ 	.short	(.L_22 - .L_21)
.L_21:
        /*002c*/ 	.word	0x00000000
        /*0030*/ 	.short	0x0001
        /*0032*/ 	.short	0x0008
        /*0034*/ 	.byte	0x00, 0xf0, 0x11, 0x00


	//----- nvinfo : EIATTR_KPARAM_INFO
	.align		4
.L_22:
        /*0038*/ 	.byte	0x04, 0x17
        /*003a*/ 	.short	(.L_24 - .L_23)
.L_23:
        /*003c*/ 	.word	0x00000000
        /*0040*/ 	.short	0x0000
        /*0042*/ 	.short	0x0000
        /*0044*/ 	.byte	0x00, 0xf0, 0x21, 0x00


	//----- nvinfo : EIATTR_SPARSE_MMA_MASK
	.align		4
.L_24:
        /*0048*/ 	.byte	0x03, 0x50
        /*004a*/ 	.short	0x0000


	//----- nvinfo : EIATTR_MAXREG_COUNT
	.align		4
        /*004c*/ 	.byte	0x03, 0x1b
        /*004e*/ 	.short	0x00ff


	//----- nvinfo : EIATTR_EXTERNS
	.align		4
        /*0050*/ 	.byte	0x04, 0x0f
        /*0052*/ 	.short	(.L_26 - .L_25)


	//   ....[0]....
	.align		4
.L_25:
        /*0054*/ 	.word	index@(vprintf)


	//----- nvinfo : EIATTR_MERCURY_ISA_VERSION
	.align		4
.L_26:
        /*0058*/ 	.byte	0x03, 0x5f
        /*005a*/ 	.short	0x0101


	//----- nvinfo : EIATTR_VRC_CTA_INIT_COUNT
	.align		4
        /*005c*/ 	.byte	0x02, 0x4a
	.zero		1
	.zero		1


	//----- nvinfo : EIATTR_SYSCALL_OFFSETS
	.align		4
        /*0060*/ 	.byte	0x04, 0x46
        /*0062*/ 	.short	(.L_28 - .L_27)


	//   ....[0]....
.L_27:
        /*0064*/ 	.word	0x000000d0


	//   ....[1]....
        /*0068*/ 	.word	0x000001d0


	//   ....[2]....
        /*006c*/ 	.word	0x00000b00


	//   ....[3]....
        /*0070*/ 	.word	0x00000be0


	//   ....[4]....
        /*0074*/ 	.word	0x00000cc0


	//----- nvinfo : EIATTR_EXIT_INSTR_OFFSETS
	.align		4
.L_28:
        /*0078*/ 	.byte	0x04, 0x1c
        /*007a*/ 	.short	(.L_30 - .L_29)


	//   ....[0]....
.L_29:
        /*007c*/ 	.word	0x00000cd0


	//----- nvinfo : EIATTR_CRS_STACK_SIZE
	.align		4
.L_30:
        /*0080*/ 	.byte	0x04, 0x1e
        /*0082*/ 	.short	(.L_32 - .L_31)
.L_31:
        /*0084*/ 	.word	0x00000000


	//----- nvinfo : EIATTR_CBANK_PARAM_SIZE
	.align		4
.L_32:
        /*0088*/ 	.byte	0x03, 0x19
        /*008a*/ 	.short	0x0014


	//----- nvinfo : EIATTR_PARAM_CBANK
	.align		4
        /*008c*/ 	.byte	0x04, 0x0a
        /*008e*/ 	.short	(.L_34 - .L_33)
	.align		4
.L_33:
        /*0090*/ 	.word	index@(.nv.constant0._Z16coulomb_functionyfff)
        /*0094*/ 	.short	0x0380
        /*0096*/ 	.short	0x0014


	//----- nvinfo : EIATTR_SW_WAR
	.align		4
.L_34:
        /*0098*/ 	.byte	0x04, 0x36
        /*009a*/ 	.short	(.L_36 - .L_35)
.L_35:
        /*009c*/ 	.word	0x00000008
.L_36:


//--------------------- .nv.callgraph             --------------------------
	.section	.nv.callgraph,"",@"SHT_CUDA_CALLGRAPH"
	.align	4
	.sectionentsize	8
	.align		4
        /*0000*/ 	.word	0x00000000
	.align		4
        /*0004*/ 	.word	0xffffffff
	.align		4
        /*0008*/ 	.word	index@(_Z16coulomb_functionyfff)
	.align		4
        /*000c*/ 	.word	index@(vprintf)
	.align		4
        /*0010*/ 	.word	0x00000000
	.align		4
        /*0014*/ 	.word	0xfffffffe
	.align		4
        /*0018*/ 	.word	0x00000000
	.align		4
        /*001c*/ 	.word	0xfffffffd
	.align		4
        /*0020*/ 	.word	0x00000000
	.align		4
        /*0024*/ 	.word	0xfffffffc


//--------------------- .nv.constant4             --------------------------
	.section	.nv.constant4,"a",@progbits
	.align	8
	.align		8
.nv.constant4:
        /*0000*/ 	.dword	vprintf
	.align		8
        /*0008*/ 	.dword	$str
	.align		8
        /*0010*/ 	.dword	$str$1
	.align		8
        /*0018*/ 	.dword	$str$2
	.align		8
        /*0020*/ 	.dword	$str$3
	.align		8
        /*0028*/ 	.dword	$str$4


//--------------------- .text._Z16coulomb_functionyfff --------------------------
	.section	.text._Z16coulomb_functionyfff,"ax",@progbits
	.align	128
        .global         _Z16coulomb_functionyfff
        .type           _Z16coulomb_functionyfff,@function
        .size           _Z16coulomb_functionyfff,(.L_x_29 - _Z16coulomb_functionyfff)
        .other          _Z16coulomb_functionyfff,@"STO_CUDA_ENTRY STV_DEFAULT"
_Z16coulomb_functionyfff:
.text._Z16coulomb_functionyfff:
[----:B------:R-:W0:Y:S01]  /*0000*/  LDC R1, c[0x0][0x37c] ;  /* 0x0000df00ff017b82 */ /* 0x000e220000000800 */
[----:B------:R-:W-:Y:S01]  /*0010*/  MOV R16, 0x0 ;  /* 0x0000000000107802 */ /* 0x000fe20000000f00 */
[----:B------:R-:W1:Y:S01]  /*0020*/  LDCU UR4, c[0x0][0x2f8] ;  /* 0x00005f00ff0477ac */ /* 0x000e620008000800 */
[----:B0-----:R-:W-:Y:S01]  /*0030*/  VIADD R1, R1, 0xffffffe8 ;  /* 0xffffffe801017836 */ /* 0x001fe20000000000 */
[----:B------:R-:W-:-:S04]  /*0040*/  CS2R R6, SRZ ;  /* 0x0000000000067805 */ /* 0x000fc8000001ff00 */
[----:B------:R0:W2:Y:S01]  /*0050*/  LDC.64 R8, c[0x4][R16] ;  /* 0x0100000010087b82 */ /* 0x0000a20000000a00 */
[----:B------:R-:W3:Y:S01]  /*0060*/  LDCU.64 UR6, c[0x4][0x8] ;  /* 0x01000100ff0677ac */ /* 0x000ee20008000a00 */
[----:B------:R-:W4:Y:S01]  /*0070*/  LDCU UR5, c[0x0][0x2fc] ;  /* 0x00005f80ff0577ac */ /* 0x000f220008000800 */
[----:B-1----:R-:W-:Y:S01]  /*0080*/  IADD3 R19, P0, PT, R1, UR4, RZ ;  /* 0x0000000401137c10 */ /* 0x002fe2000ff1e0ff */
[----:B---3--:R-:W-:Y:S02]  /*0090*/  IMAD.U32 R4, RZ, RZ, UR6 ;  /* 0x00000006ff047e24 */ /* 0x008fe4000f8e00ff */
[----:B------:R-:W-:Y:S02]  /*00a0*/  IMAD.U32 R5, RZ, RZ, UR7 ;  /* 0x00000007ff057e24 */ /* 0x000fe4000f8e00ff */
[----:B0---4-:R-:W-:-:S08]  /*00b0*/  IMAD.X R2, RZ, RZ, UR5, P0 ;  /* 0x00000005ff027e24 */ /* 0x011fd000080e06ff */
[----:B------:R-:W-:-:S07]  /*00c0*/  LEPC R20, `(.L_x_0) ;  /* 0x000000001014794e */ /* 0x000fce0000000000 */
[----:B--2---:R-:W-:Y:S05]  /*00d0*/  CALL.ABS.NOINC R8 ;  /* 0x0000000008007343 */ /* 0x004fea0003c00000 */
.L_x_0:
[----:B------:R-:W0:Y:S01]  /*00e0*/  LDCU.64 UR4, c[0x0][0x388] ;  /* 0x00007100ff0477ac */ /* 0x000e220008000a00 */
[----:B------:R-:W1:Y:S01]  /*00f0*/  LDC.64 R16, c[0x4][R16] ;  /* 0x0100000010107b82 */ /* 0x000e620000000a00 */
[----:B------:R-:W-:Y:S01]  /*0100*/  IMAD.MOV.U32 R6, RZ, RZ, R19 ;  /* 0x000000ffff067224 */ /* 0x000fe200078e0013 */
[----:B------:R-:W-:Y:S01]  /*0110*/  MOV R7, R2 ;  /* 0x0000000200077202 */ /* 0x000fe20000000f00 */
[----:B------:R-:W2:Y:S01]  /*0120*/  LDCU UR6, c[0x0][0x390] ;  /* 0x00007200ff0677ac */ /* 0x000ea20008000800 */
[----:B0-----:R-:W0:Y:S08]  /*0130*/  F2F.F64.F32 R8, UR4 ;  /* 0x0000000400087d10 */ /* 0x001e300008201800 */
[----:B------:R-:W3:Y:S01]  /*0140*/  F2F.F64.F32 R10, UR5 ;  /* 0x00000005000a7d10 */ /* 0x000ee20008201800 */
[----:B------:R-:W4:Y:S01]  /*0150*/  LDCU.64 UR4, c[0x4][0x10] ;  /* 0x01000200ff0477ac */ /* 0x000f220008000a00 */
[----:B0-----:R0:W-:Y:S06]  /*0160*/  STL.64 [R1], R8 ;  /* 0x0000000801007387 */ /* 0x0011ec0000100a00 */
[----:B--2---:R-:W2:Y:S01]  /*0170*/  F2F.F64.F32 R12, UR6 ;  /* 0x00000006000c7d10 */ /* 0x004ea20008201800 */
[----:B---3--:R0:W-:Y:S01]  /*0180*/  STL.64 [R1+0x8], R10 ;  /* 0x0000080a01007387 */ /* 0x0081e20000100a00 */
[----:B----4-:R-:W-:-:S02]  /*0190*/  IMAD.U32 R4, RZ, RZ, UR4 ;  /* 0x00000004ff047e24 */ /* 0x010fc4000f8e00ff */
[----:B------:R-:W-:Y:S01]  /*01a0*/  IMAD.U32 R5, RZ, RZ, UR5 ;  /* 0x00000005ff057e24 */ /* 0x000fe2000f8e00ff */
[----:B-12---:R0:W-:Y:S06]  /*01b0*/  STL.64 [R1+0x10], R12 ;  /* 0x0000100c01007387 */ /* 0x0061ec0000100a00 */
[----:B------:R-:W-:-:S07]  /*01c0*/  LEPC R20, `(.L_x_1) ;  /* 0x000000001014794e */ /* 0x000fce0000000000 */
[----:B0-----:R-:W-:Y:S05]  /*01d0*/  CALL.ABS.NOINC R16 ;  /* 0x0000000010007343 */ /* 0x001fea0003c00000 */
.L_x_1:
[----:B------:R-:W0:Y:S01]  /*01e0*/  LDC R0, c[0x0][0x388] ;  /* 0x0000e200ff007b82 */ /* 0x000e220000000800 */
[----:B------:R-:W-:Y:S02]  /*01f0*/  IMAD.MOV.U32 R4, RZ, RZ, 0x3dcccccd ;  /* 0x3dcccccdff047424 */ /* 0x000fe400078e00ff */
[----:B------:R-:W-:-:S04]  /*0200*/  IMAD.MOV.U32 R3, RZ, RZ, 0x41200000 ;  /* 0x41200000ff037424 */ /* 0x000fc800078e00ff */
[----:B------:R-:W-:-:S04]  /*0210*/  FFMA R3, R4, -R3, 1 ;  /* 0x3f80000004037423 */ /* 0x000fc80000000803 */
[----:B------:R-:W-:Y:S01]  /*0220*/  FFMA R3, R3, R4, 0.10000000149011611938 ;  /* 0x3dcccccd03037423 */ /* 0x000fe20000000004 */
[----:B0-----:R-:W-:-:S04]  /*0230*/  FADD R0, R0, -12 ;  /* 0xc140000000007421 */ /* 0x001fc80000000000 */
[----:B------:R-:W-:-:S04]  /*0240*/  FMUL R0, R0, 99 ;  /* 0x42c6000000007820 */ /* 0x000fc80000400000 */
[----:B------:R-:W0:Y:S01]  /*0250*/  FCHK P0, R0, 10 ;  /* 0x4120000000007902 */ /* 0x000e220000000000 */
[----:B------:R-:W-:-:S04]  /*0260*/  FFMA R4, R0, R3, RZ ;  /* 0x0000000300047223 */ /* 0x000fc800000000ff */
[----:B------:R-:W-:-:S04]  /*0270*/  FFMA R5, R4, -10, R0 ;  /* 0xc120000004057823 */ /* 0x000fc80000000000 */
[----:B------:R-:W-:Y:S01]  /*0280*/  FFMA R3, R3, R5, R4 ;  /* 0x0000000503037223 */ /* 0x000fe20000000004 */
[----:B0-----:R-:W-:Y:S06]  /*0290*/  @!P0 BRA `(.L_x_2) ;  /* 0x0000000000108947 */ /* 0x001fec0003800000 */
[----:B------:R-:W-:Y:S01]  /*02a0*/  IMAD.MOV.U32 R3, RZ, RZ, 0x41200000 ;  /* 0x41200000ff037424 */ /* 0x000fe200078e00ff */
[----:B------:R-:W-:-:S07]  /*02b0*/  MOV R4, 0x2d0 ;  /* 0x000002d000047802 */ /* 0x000fce0000000f00 */
[----:B------:R-:W-:Y:S05]  /*02c0*/  CALL.REL.NOINC `($__internal_1_$__cuda_sm3x_div_rn_noftz_f32_slowpath) ;  /* 0x0000000c00f87944 */ /* 0x000fea0003c00000 */
[----:B------:R-:W-:-:S07]  /*02d0*/  IMAD.MOV.U32 R3, RZ, RZ, R0 ;  /* 0x000000ffff037224 */ /* 0x000fce00078e0000 */
.L_x_2:
[----:B------:R-:W0:Y:S01]  /*02e0*/  MUFU.RCP64H R5, 100 ;  /* 0x4059000000057908 */ /* 0x000e220000001800 */
[----:B------:R-:W-:Y:S02]  /*02f0*/  IMAD.MOV.U32 R0, RZ, RZ, 0x3f000000 ;  /* 0x3f000000ff007424 */ /* 0x000fe400078e00ff */
[----:B------:R-:W-:Y:S02]  /*0300*/  HFMA2 R9, -RZ, RZ, 2.173828125, 0 ;  /* 0x40590000ff097431 */ /* 0x000fe400000001ff */
[----:B------:R-:W-:Y:S01]  /*0310*/  IMAD.MOV.U32 R8, RZ, RZ, 0x0 ;  /* 0x00000000ff087424 */ /* 0x000fe200078e00ff */
[----:B------:R-:W-:Y:S01]  /*0320*/  BSSY.RECONVERGENT B0, `(.L_x_3) ;  /* 0x000001b000007945 */ /* 0x000fe20003800200 */
[----:B------:R-:W-:Y:S01]  /*0330*/  IMAD.MOV.U32 R4, RZ, RZ, 0x1 ;  /* 0x00000001ff047424 */ /* 0x000fe200078e00ff */
[----:B------:R-:W-:-:S05]  /*0340*/  LOP3.LUT R0, R0, 0x80000000, R3, 0xb8, !PT ;  /* 0x8000000000007812 */ /* 0x000fca00078eb803 */
[----:B------:R-:W-:Y:S01]  /*0350*/  FADD.RZ R0, R0, R3 ;  /* 0x0000000300007221 */ /* 0x000fe2000000c000 */
[----:B0-----:R-:W-:-:S05]  /*0360*/  DFMA R6, R4, -R8, 1 ;  /* 0x3ff000000406742b */ /* 0x001fca0000000808 */
[----:B------:R-:W0:Y:S03]  /*0370*/  FRND.TRUNC R0, R0 ;  /* 0x0000000000007307 */ /* 0x000e26000020d000 */
[----:B------:R-:W-:-:S08]  /*0380*/  DFMA R6, R6, R6, R6 ;  /* 0x000000060606722b */ /* 0x000fd00000000006 */
[----:B------:R-:W-:Y:S01]  /*0390*/  DFMA R6, R4, R6, R4 ;  /* 0x000000060406722b */ /* 0x000fe20000000004 */
[----:B0-----:R-:W0:Y:S07]  /*03a0*/  F2F.F64.F32 R4, R0 ;  /* 0x0000000000047310 */ /* 0x001e2e0000201800 */
[----:B------:R-:W-:-:S08]  /*03b0*/  DFMA R8, R6, -R8, 1 ;  /* 0x3ff000000608742b */ /* 0x000fd00000000808 */
[----:B------:R-:W-:Y:S02]  /*03c0*/  DFMA R8, R6, R8, R6 ;  /* 0x000000080608722b */ /* 0x000fe40000000006 */
[----:B0-----:R-:W-:-:S08]  /*03d0*/  DADD R10, R4, 0.5 ;  /* 0x3fe00000040a7429 */ /* 0x001fd00000000000 */
[----:B------:R-:W-:Y:S02]  /*03e0*/  DMUL R4, R10, R8 ;  /* 0x000000080a047228 */ /* 0x000fe40000000000 */
[----:B------:R-:W-:-:S06]  /*03f0*/  FSETP.GEU.AND P1, PT, |R11|, 6.5827683646048100446e-37, PT ;  /* 0x036000000b00780b */ /* 0x000fcc0003f2e200 */
[----:B------:R-:W-:-:S08]  /*0400*/  DFMA R6, R4, -100, R10 ;  /* 0xc05900000406782b */ /* 0x000fd0000000000a */
[----:B------:R-:W-:Y:S01]  /*0410*/  DFMA R4, R8, R6, R4 ;  /* 0x000000060804722b */ /* 0x000fe20000000004 */
[----:B------:R-:W-:Y:S02]  /*0420*/  IMAD.MOV.U32 R6, RZ, RZ, RZ ;  /* 0x000000ffff067224 */ /* 0x000fe400078e00ff */
[----:B------:R-:W-:-:S07]  /*0430*/  IMAD.MOV.U32 R7, RZ, RZ, 0x40590000 ;  /* 0x40590000ff077424 */ /* 0x000fce00078e00ff */
[----:B------:R-:W-:-:S05]  /*0440*/  FFMA R3, RZ, 3.390625, R5 ;  /* 0x40590000ff037823 */ /* 0x000fca0000000005 */
[----:B------:R-:W-:-:S13]  /*0450*/  FSETP.GT.AND P0, PT, |R3|, 1.469367938527859385e-39, PT ;  /* 0x001000000300780b */ /* 0x000fda0003f04200 */
[----:B------:R-:W-:Y:S05]  /*0460*/  @P0 BRA P1, `(.L_x_4) ;  /* 0x0000000000180947 */ /* 0x000fea0000800000 */
[----:B------:R-:W-:Y:S01]  /*0470*/  IMAD.MOV.U32 R4, RZ, RZ, R10 ;  /* 0x000000ffff047224 */ /* 0x000fe200078e000a */
[----:B------:R-:W-:Y:S01]  /*0480*/  MOV R16, 0x4b0 ;  /* 0x000004b000107802 */ /* 0x000fe20000000f00 */
[----:B------:R-:W-:-:S07]  /*0490*/  IMAD.MOV.U32 R5, RZ, RZ, R11 ;  /* 0x000000ffff057224 */ /* 0x000fce00078e000b */
[----:B------:R-:W-:Y:S05]  /*04a0*/  CALL.REL.NOINC `($__internal_0_$__cuda_sm20_div_rn_f64_full) ;  /* 0x00000008000c7944 */ /* 0x000fea0003c00000 */
[----:B------:R-:W-:Y:S01]  /*04b0*/  IMAD.MOV.U32 R4, RZ, RZ, R8 ;  /* 0x000000ffff047224 */ /* 0x000fe200078e0008 */
[----:B------:R-:W-:-:S07]  /*04c0*/  MOV R5, R9 ;  /* 0x0000000900057202 */ /* 0x000fce0000000f00 */
.L_x_4:
[----:B------:R-:W-:Y:S05]  /*04d0*/  BSYNC.RECONVERGENT B0 ;  /* 0x0000000000007941 */ /* 0x000fea0003800200 */
.L_x_3:
[----:B------:R-:W0:Y:S01]  /*04e0*/  LDC R0, c[0x0][0x38c] ;  /* 0x0000e300ff007b82 */ /* 0x000e220000000800 */
[----:B------:R-:W-:Y:S01]  /*04f0*/  IMAD.MOV.U32 R8, RZ, RZ, 0x3dba2e8c ;  /* 0x3dba2e8cff087424 */ /* 0x000fe200078e00ff */
[----:B------:R1:W2:Y:S01]  /*0500*/  F2F.F32.F64 R18, R4 ;  /* 0x0000000400127310 */ /* 0x0002a20000301000 */
[----:B------:R-:W-:-:S04]  /*0510*/  IMAD.MOV.U32 R3, RZ, RZ, 0x41300000 ;  /* 0x41300000ff037424 */ /* 0x000fc800078e00ff */
[----:B------:R-:W-:-:S04]  /*0520*/  FFMA R3, R8, -R3, 1 ;  /* 0x3f80000008037423 */ /* 0x000fc80000000803 */
[----:B------:R-:W-:Y:S01]  /*0530*/  FFMA R3, R3, R8, 0.090909093618392944336 ;  /* 0x3dba2e8c03037423 */ /* 0x000fe20000000008 */
[----:B0-----:R-:W-:-:S04]  /*0540*/  FADD R0, R0, -4 ;  /* 0xc080000000007421 */ /* 0x001fc80000000000 */
[----:B------:R-:W-:-:S04]  /*0550*/  FMUL R0, R0, 99 ;  /* 0x42c6000000007820 */ /* 0x000fc80000400000 */
[----:B------:R-:W0:Y:S01]  /*0560*/  FCHK P0, R0, 11 ;  /* 0x4130000000007902 */ /* 0x000e220000000000 */
[----:B------:R-:W-:-:S04]  /*0570*/  FFMA R8, R0, R3, RZ ;  /* 0x0000000300087223 */ /* 0x000fc800000000ff */
[----:B------:R-:W-:-:S04]  /*0580*/  FFMA R9, R8, -11, R0 ;  /* 0xc130000008097823 */ /* 0x000fc80000000000 */
[----:B------:R-:W-:Y:S01]  /*0590*/  FFMA R3, R3, R9, R8 ;  /* 0x0000000903037223 */ /* 0x000fe20000000008 */
[----:B012---:R-:W-:Y:S06]  /*05a0*/  @!P0 BRA `(.L_x_5) ;  /* 0x0000000000108947 */ /* 0x007fec0003800000 */
[----:B------:R-:W-:Y:S01]  /*05b0*/  IMAD.MOV.U32 R3, RZ, RZ, 0x41300000 ;  /* 0x41300000ff037424 */ /* 0x000fe200078e00ff */
[----:B------:R-:W-:-:S07]  /*05c0*/  MOV R4, 0x5e0 ;  /* 0x000005e000047802 */ /* 0x000fce0000000f00 */
[----:B------:R-:W-:Y:S05]  /*05d0*/  CALL.REL.NOINC `($__internal_1_$__cuda_sm3x_div_rn_noftz_f32_slowpath) ;  /* 0x0000000c00347944 */ /* 0x000fea0003c00000 */
[----:B------:R-:W-:-:S07]  /*05e0*/  IMAD.MOV.U32 R3, RZ, RZ, R0 ;  /* 0x000000ffff037224 */ /* 0x000fce00078e0000 */
.L_x_5:
        /* <DEDUP_REMOVED lines=19> */
[----:B------:R-:W-:-:S10]  /*0720*/  DFMA R4, R12, R8, R4 ;  /* 0x000000080c04722b */ /* 0x000fd40000000004 */
[----:B------:R-:W-:-:S05]  /*0730*/  FFMA R3, RZ, 3.390625, R5 ;  /* 0x40590000ff037823 */ /* 0x000fca0000000005 */
[----:B------:R-:W-:-:S13]  /*0740*/  FSETP.GT.AND P0, PT, |R3|, 1.469367938527859385e-39, PT ;  /* 0x001000000300780b */ /* 0x000fda0003f04200 */
[----:B------:R-:W-:Y:S05]  /*0750*/  @P0 BRA P1, `(.L_x_7) ;  /* 0x0000000000180947 */ /* 0x000fea0000800000 */
[----:B------:R-:W-:Y:S01]  /*0760*/  IMAD.MOV.U32 R4, RZ, RZ, R10 ;  /* 0x000000ffff047224 */ /* 0x000fe200078e000a */
[----:B------:R-:W-:Y:S01]  /*0770*/  MOV R16, 0x7a0 ;  /* 0x000007a000107802 */ /* 0x000fe20000000f00 */
[----:B------:R-:W-:-:S07]  /*0780*/  IMAD.MOV.U32 R5, RZ, RZ, R11 ;  /* 0x000000ffff057224 */ /* 0x000fce00078e000b */
[----:B------:R-:W-:Y:S05]  /*0790*/  CALL.REL.NOINC `($__internal_0_$__cuda_sm20_div_rn_f64_full) ;  /* 0x0000000400507944 */ /* 0x000fea0003c00000 */
[----:B------:R-:W-:Y:S02]  /*07a0*/  IMAD.MOV.U32 R4, RZ, RZ, R8 ;  /* 0x000000ffff047224 */ /* 0x000fe400078e0008 */
[----:B------:R-:W-:-:S07]  /*07b0*/  IMAD.MOV.U32 R5, RZ, RZ, R9 ;  /* 0x000000ffff057224 */ /* 0x000fce00078e0009 */
.L_x_7:
[----:B------:R-:W-:Y:S05]  /*07c0*/  BSYNC.RECONVERGENT B0 ;  /* 0x0000000000007941 */ /* 0x000fea0003800200 */
.L_x_6:
[----:B------:R-:W0:Y:S01]  /*07d0*/  LDC R0, c[0x0][0x390] ;  /* 0x0000e400ff007b82 */ /* 0x000e220000000800 */
[----:B------:R-:W-:Y:S01]  /*07e0*/  MOV R8, 0x3dba2e8c ;  /* 0x3dba2e8c00087802 */ /* 0x000fe20000000f00 */
[----:B------:R-:W-:Y:S01]  /*07f0*/  IMAD.MOV.U32 R3, RZ, RZ, 0x41300000 ;  /* 0x41300000ff037424 */ /* 0x000fe200078e00ff */
[----:B------:R1:W2:Y:S03]  /*0800*/  F2F.F32.F64 R17, R4 ;  /* 0x0000000400117310 */ /* 0x0002a60000301000 */
[----:B------:R-:W-:Y:S01]  /*0810*/  FFMA R9, R8, -R3, 1 ;  /* 0x3f80000008097423 */ /* 0x000fe20000000803 */
[----:B0-----:R-:W-:-:S04]  /*0820*/  FADD R0, R0, -4 ;  /* 0xc080000000007421 */ /* 0x001fc80000000000 */
[----:B------:R-:W-:Y:S01]  /*0830*/  FMUL R3, R0, 99 ;  /* 0x42c6000000037820 */ /* 0x000fe20000400000 */
[----:B------:R-:W-:-:S03]  /*0840*/  FFMA R0, R9, R8, 0.090909093618392944336 ;  /* 0x3dba2e8c09007423 */ /* 0x000fc60000000008 */
[----:B------:R-:W0:Y:S01]  /*0850*/  FCHK P0, R3, 11 ;  /* 0x4130000003007902 */ /* 0x000e220000000000 */
[----:B------:R-:W-:-:S04]  /*0860*/  FFMA R8, R0, R3, RZ ;  /* 0x0000000300087223 */ /* 0x000fc800000000ff */
[----:B------:R-:W-:-:S04]  /*0870*/  FFMA R9, R8, -11, R3 ;  /* 0xc130000008097823 */ /* 0x000fc80000000003 */
[----:B------:R-:W-:Y:S01]  /*0880*/  FFMA R0, R0, R9, R8 ;  /* 0x0000000900007223 */ /* 0x000fe20000000008 */
[----:B012---:R-:W-:Y:S06]  /*0890*/  @!P0 BRA `(.L_x_8) ;  /* 0x0000000000108947 */ /* 0x007fec0003800000 */
[----:B------:R-:W-:Y:S01]  /*08a0*/  IMAD.MOV.U32 R0, RZ, RZ, R3 ;  /* 0x000000ffff007224 */ /* 0x000fe200078e0003 */
[----:B------:R-:W-:Y:S01]  /*08b0*/  MOV R4, 0x8e0 ;  /* 0x000008e000047802 */ /* 0x000fe20000000f00 */
[----:B------:R-:W-:-:S07]  /*08c0*/  IMAD.MOV.U32 R3, RZ, RZ, 0x41300000 ;  /* 0x41300000ff037424 */ /* 0x000fce00078e00ff */
[----:B------:R-:W-:Y:S05]  /*08d0*/  CALL.REL.NOINC `($__internal_1_$__cuda_sm3x_div_rn_noftz_f32_slowpath) ;  /* 0x0000000800747944 */ /* 0x000fea0003c00000 */
.L_x_8:
[----:B------:R-:W0:Y:S01]  /*08e0*/  MUFU.RCP64H R9, 100 ;  /* 0x4059000000097908 */ /* 0x000e220000001800 */
[----:B------:R-:W-:Y:S01]  /*08f0*/  IMAD.MOV.U32 R3, RZ, RZ, 0x3f000000 ;  /* 0x3f000000ff037424 */ /* 0x000fe200078e00ff */
[----:B------:R-:W-:Y:S01]  /*0900*/  BSSY.RECONVERGENT B0, `(.L_x_9) ;  /* 0x0000017000007945 */ /* 0x000fe20003800200 */
[----:B------:R-:W-:Y:S02]  /*0910*/  IMAD.MOV.U32 R4, RZ, RZ, 0x0 ;  /* 0x00000000ff047424 */ /* 0x000fe400078e00ff */
[----:B------:R-:W-:Y:S01]  /*0920*/  IMAD.MOV.U32 R5, RZ, RZ, 0x40590000 ;  /* 0x40590000ff057424 */ /* 0x000fe200078e00ff */
[----:B------:R-:W-:Y:S01]  /*0930*/  LOP3.LUT R3, R3, 0x80000000, R0, 0xb8, !PT ;  /* 0x8000000003037812 */ /* 0x000fe200078eb800 */
[----:B------:R-:W-:-:S04]  /*0940*/  IMAD.MOV.U32 R8, RZ, RZ, 0x1 ;  /* 0x00000001ff087424 */ /* 0x000fc800078e00ff */
[----:B------:R-:W-:Y:S02]  /*0950*/  FADD.RZ R3, R3, R0 ;  /* 0x0000000003037221 */ /* 0x000fe4000000c000 */
[----:B0-----:R-:W-:-:S04]  /*0960*/  DFMA R10, R8, -R4, 1 ;  /* 0x3ff00000080a742b */ /* 0x001fc80000000804 */
[----:B------:R-:W0:Y:S04]  /*0970*/  FRND.TRUNC R3, R3 ;  /* 0x0000000300037307 */ /* 0x000e28000020d000 */
        /* <DEDUP_REMOVED lines=13> */
[----:B------:R-:W-:-:S07]  /*0a50*/  MOV R16, 0xa70 ;  /* 0x00000a7000107802 */ /* 0x000fce0000000f00 */
[----:B------:R-:W-:Y:S05]  /*0a60*/  CALL.REL.NOINC `($__internal_0_$__cuda_sm20_div_rn_f64_full) ;  /* 0x00000000009c7944 */ /* 0x000fea0003c00000 */
.L_x_10:
[----:B------:R-:W-:Y:S05]  /*0a70*/  BSYNC.RECONVERGENT B0 ;  /* 0x0000000000007941 */ /* 0x000fea0003800200 */
.L_x_9:
[----:B------:R-:W-:Y:S01]  /*0a80*/  MOV R22, 0x0 ;  /* 0x0000000000167802 */ /* 0x000fe20000000f00 */
[----:B------:R-:W0:Y:S01]  /*0a90*/  LDCU.64 UR4, c[0x4][0x18] ;  /* 0x01000300ff0477ac */ /* 0x000e220008000a00 */
[----:B------:R1:W2:Y:S01]  /*0aa0*/  F2F.F32.F64 R16, R8 ;  /* 0x0000000800107310 */ /* 0x0002a20000301000 */
[----:B------:R-:W-:Y:S01]  /*0ab0*/  CS2R R6, SRZ ;  /* 0x0000000000067805 */ /* 0x000fe2000001ff00 */
[----:B------:R1:W3:Y:S01]  /*0ac0*/  LDC.64 R10, c[0x4][R22] ;  /* 0x01000000160a7b82 */ /* 0x0002e20000000a00 */
[----:B0-----:R-:W-:Y:S01]  /*0ad0*/  MOV R4, UR4 ;  /* 0x0000000400047c02 */ /* 0x001fe20008000f00 */
[----:B-12---:R-:W-:-:S07]  /*0ae0*/  IMAD.U32 R5, RZ, RZ, UR5 ;  /* 0x00000005ff057e24 */ /* 0x006fce000f8e00ff */
[----:B------:R-:W-:-:S07]  /*0af0*/  LEPC R20, `(.L_x_11) ;  /* 0x000000001014794e */ /* 0x000fce0000000000 */
[----:B---3--:R-:W-:Y:S05]  /*0b00*/  CALL.ABS.NOINC R10 ;  /* 0x000000000a007343 */ /* 0x008fea0003c00000 */
.L_x_11:
[----:B------:R-:W0:Y:S01]  /*0b10*/  F2F.F64.F32 R8, R18 ;  /* 0x0000001200087310 */ /* 0x000e220000201800 */
[----:B------:R1:W2:Y:S01]  /*0b20*/  LDC.64 R14, c[0x4][R22] ;  /* 0x01000000160e7b82 */ /* 0x0002a20000000a00 */
[----:B------:R-:W3:Y:S01]  /*0b30*/  LDCU.64 UR4, c[0x4][0x20] ;  /* 0x01000400ff0477ac */ /* 0x000ee20008000a00 */
[----:B------:R-:W-:Y:S02]  /*0b40*/  IMAD.MOV.U32 R6, RZ, RZ, R19 ;  /* 0x000000ffff067224 */ /* 0x000fe400078e0013 */
[----:B------:R-:W-:-:S03]  /*0b50*/  IMAD.MOV.U32 R7, RZ, RZ, R2 ;  /* 0x000000ffff077224 */ /* 0x000fc600078e0002 */
[----:B------:R-:W4:Y:S01]  /*0b60*/  F2F.F64.F32 R10, R17 ;  /* 0x00000011000a7310 */ /* 0x000f220000201800 */
[----:B0-----:R1:W-:Y:S07]  /*0b70*/  STL.64 [R1], R8 ;  /* 0x0000000801007387 */ /* 0x0013ee0000100a00 */
[----:B------:R-:W0:Y:S01]  /*0b80*/  F2F.F64.F32 R12, R16 ;  /* 0x00000010000c7310 */ /* 0x000e220000201800 */
[----:B---3--:R-:W-:Y:S02]  /*0b90*/  IMAD.U32 R4, RZ, RZ, UR4 ;  /* 0x00000004ff047e24 */ /* 0x008fe4000f8e00ff */
[----:B------:R-:W-:Y:S01]  /*0ba0*/  IMAD.U32 R5, RZ, RZ, UR5 ;  /* 0x00000005ff057e24 */ /* 0x000fe2000f8e00ff */
[----:B----4-:R1:W-:Y:S04]  /*0bb0*/  STL.64 [R1+0x8], R10 ;  /* 0x0000080a01007387 */ /* 0x0103e80000100a00 */
[----:B0-----:R1:W-:Y:S02]  /*0bc0*/  STL.64 [R1+0x10], R12 ;  /* 0x0000100c01007387 */ /* 0x0013e40000100a00 */
[----:B------:R-:W-:-:S07]  /*0bd0*/  LEPC R20, `(.L_x_12) ;  /* 0x000000001014794e */ /* 0x000fce0000000000 */
[----:B-12---:R-:W-:Y:S05]  /*0be0*/  CALL.ABS.NOINC R14 ;  /* 0x000000000e007343 */ /* 0x006fea0003c00000 */
.L_x_12:
[----:B------:R-:W0:Y:S01]  /*0bf0*/  LDCU UR4, c[0x0][0x380] ;  /* 0x00007000ff0477ac */ /* 0x000e220008000800 */
[----:B------:R-:W-:Y:S01]  /*0c00*/  IMAD.MOV.U32 R3, RZ, RZ, -0x3e000000 ;  /* 0xc2000000ff037424 */ /* 0x000fe200078e00ff */
[----:B------:R-:W-:-:S03]  /*0c10*/  UMOV UR5, URZ ;  /* 0x000000ff00057c82 */ /* 0x000fc60008000000 */
[----:B0-----:R0:W5:Y:S01]  /*0c20*/  TEX.LL RZ, R16, R16, R3, UR4, 3D, 0x1 ;  /* 0x48ff040310107f60 */ /* 0x00116200089e01ff */
[----:B------:R-:W1:Y:S01]  /*0c30*/  LDC.64 R22, c[0x4][R22] ;  /* 0x0100000016167b82 */ /* 0x000e620000000a00 */
[----:B------:R-:W-:Y:S02]  /*0c40*/  IMAD.MOV.U32 R6, RZ, RZ, R19 ;  /* 0x000000ffff067224 */ /* 0x000fe400078e0013 */
[----:B------:R-:W-:Y:S01]  /*0c50*/  IMAD.MOV.U32 R7, RZ, RZ, R2 ;  /* 0x000000ffff077224 */ /* 0x000fe200078e0002 */
[----:B0-----:R-:W0:Y:S02]  /*0c60*/  LDCU.64 UR4, c[0x4][0x28] ;  /* 0x01000500ff0477ac */ /* 0x001e240008000a00 */
[----:B0-----:R-:W-:Y:S01]  /*0c70*/  MOV R4, UR4 ;  /* 0x0000000400047c02 */ /* 0x001fe20008000f00 */
[----:B------:R-:W-:Y:S01]  /*0c80*/  IMAD.U32 R5, RZ, RZ, UR5 ;  /* 0x00000005ff057e24 */ /* 0x000fe2000f8e00ff */
[----:B-----5:R-:W0:Y:S02]  /*0c90*/  F2F.F64.F32 R8, R16 ;  /* 0x0000001000087310 */ /* 0x020e240000201800 */
[----:B01----:R0:W-:Y:S04]  /*0ca0*/  STL.64 [R1], R8 ;  /* 0x0000000801007387 */ /* 0x0031e80000100a00 */
[----:B------:R-:W-:-:S07]  /*0cb0*/  LEPC R20, `(.L_x_13) ;  /* 0x000000001014794e */ /* 0x000fce0000000000 */
[----:B0-----:R-:W-:Y:S05]  /*0cc0*/  CALL.ABS.NOINC R22 ;  /* 0x0000000016007343 */ /* 0x001fea0003c00000 */
.L_x_13:
[----:B------:R-:W-:Y:S05]  /*0cd0*/  EXIT ;  /* 0x000000000000794d */ /* 0x000fea0003800000 */
        .weak           $__internal_0_$__cuda_sm20_div_rn_f64_full
        .type           $__internal_0_$__cuda_sm20_div_rn_f64_full,@function
        .size           $__internal_0_$__cuda_sm20_div_rn_f64_full,($__internal_1_$__cuda_sm3x_div_rn_noftz_f32_slowpath - $__internal_0_$__cuda_sm20_div_rn_f64_full)
$__internal_0_$__cuda_sm20_div_rn_f64_full:
[C---:B------:R-:W-:Y:S01]  /*0ce0*/  FSETP.GEU.AND P0, PT, |R7|.reuse, 1.469367938527859385e-39, PT ;  /* 0x001000000700780b */ /* 0x040fe20003f0e200 */
[----:B------:R-:W-:Y:S01]  /*0cf0*/  IMAD.MOV.U32 R10, RZ, RZ, 0x1 ;  /* 0x00000001ff0a7424 */ /* 0x000fe200078e00ff */
[----:B------:R-:W-:Y:S01]  /*0d00*/  LOP3.LUT R8, R7, 0x800fffff, RZ, 0xc0, !PT ;  /* 0x800fffff07087812 */ /* 0x000fe200078ec0ff */
[----:B------:R-:W-:Y:S01]  /*0d10*/  BSSY.RECONVERGENT B1, `(.L_x_14) ;  /* 0x0000054000017945 */ /* 0x000fe20003800200 */
[C---:B------:R-:W-:Y:S02]  /*0d20*/  FSETP.GEU.AND P2, PT, |R5|.reuse, 1.469367938527859385e-39, PT ;  /* 0x001000000500780b */ /* 0x040fe40003f4e200 */
[----:B------:R-:W-:Y:S01]  /*0d30*/  LOP3.LUT R9, R8, 0x3ff00000, RZ, 0xfc, !PT ;  /* 0x3ff0000008097812 */ /* 0x000fe200078efcff */
[----:B------:R-:W-:Y:S01]  /*0d40*/  IMAD.MOV.U32 R8, RZ, RZ, R6 ;  /* 0x000000ffff087224 */ /* 0x000fe200078e0006 */
[----:B------:R-:W-:Y:S02]  /*0d50*/  LOP3.LUT R3, R5, 0x7ff00000, RZ, 0xc0, !PT ;  /* 0x7ff0000005037812 */ /* 0x000fe400078ec0ff */
[----:B------:R-:W-:-:S03]  /*0d60*/  LOP3.LUT R22, R7, 0x7ff00000, RZ, 0xc0, !PT ;  /* 0x7ff0000007167812 */ /* 0x000fc600078ec0ff */
[----:B------:R-:W-:Y:S01]  /*0d70*/  @!P0 DMUL R8, R6, 8.98846567431157953865e+307 ;  /* 0x7fe0000006088828 */ /* 0x000fe20000000000 */
[----:B------:R-:W-:Y:S01]  /*0d80*/  ISETP.GE.U32.AND P1, PT, R3, R22, PT ;  /* 0x000000160300720c */ /* 0x000fe20003f26070 */
[----:B------:R-:W-:Y:S02]  /*0d90*/  IMAD.MOV.U32 R23, RZ, RZ, R3 ;  /* 0x000000ffff177224 */ /* 0x000fe400078e0003 */
[----:B------:R-:W-:Y:S02]  /*0da0*/  @!P2 LOP3.LUT R0, R7, 0x7ff00000, RZ, 0xc0, !PT ;  /* 0x7ff000000700a812 */ /* 0x000fe400078ec0ff */
[----:B------:R-:W0:Y:S02]  /*0db0*/  MUFU.RCP64H R11, R9 ;  /* 0x00000009000b7308 */ /* 0x000e240000001800 */
[----:B------:R-:W-:Y:S01]  /*0dc0*/  @!P2 ISETP.GE.U32.AND P3, PT, R3, R0, PT ;  /* 0x000000000300a20c */ /* 0x000fe20003f66070 */
[----:B------:R-:W-:Y:S01]  /*0dd0*/  IMAD.MOV.U32 R0, RZ, RZ, 0x1ca00000 ;  /* 0x1ca00000ff007424 */ /* 0x000fe200078e00ff */
[----:B------:R-:W-:-:S04]  /*0de0*/  @!P0 LOP3.LUT R22, R9, 0x7ff00000, RZ, 0xc0, !PT ;  /* 0x7ff0000009168812 */ /* 0x000fc800078ec0ff */
[----:B------:R-:W-:-:S04]  /*0df0*/  @!P2 SEL R15, R0, 0x63400000, !P3 ;  /* 0x63400000000fa807 */ /* 0x000fc80005800000 */
[----:B------:R-:W-:-:S04]  /*0e00*/  @!P2 LOP3.LUT R20, R15, 0x80000000, R5, 0xf8, !PT ;  /* 0x800000000f14a812 */ /* 0x000fc800078ef805 */
[----:B------:R-:W-:Y:S01]  /*0e10*/  @!P2 LOP3.LUT R21, R20, 0x100000, RZ, 0xfc, !PT ;  /* 0x001000001415a812 */ /* 0x000fe200078efcff */
[----:B0-----:R-:W-:Y:S01]  /*0e20*/  DFMA R12, R10, -R8, 1 ;  /* 0x3ff000000a0c742b */ /* 0x001fe20000000808 */
[----:B------:R-:W-:-:S07]  /*0e30*/  @!P2 IMAD.MOV.U32 R20, RZ, RZ, RZ ;  /* 0x000000ffff14a224 */ /* 0x000fce00078e00ff */
[----:B------:R-:W-:-:S08]  /*0e40*/  DFMA R12, R12, R12, R12 ;  /* 0x0000000c0c0c722b */ /* 0x000fd0000000000c */
[----:B------:R-:W-:Y:S01]  /*0e50*/  DFMA R12, R10, R12, R10 ;  /* 0x0000000c0a0c722b */ /* 0x000fe2000000000a */
[----:B------:R-:W-:Y:S02]  /*0e60*/  SEL R11, R0, 0x63400000, !P1 ;  /* 0x63400000000b7807 */ /* 0x000fe40004800000 */
[----:B------:R-:W-:Y:S02]  /*0e70*/  MOV R10, R4 ;  /* 0x00000004000a7202 */ /* 0x000fe40000000f00 */
[----:B------:R-:W-:-:S03]  /*0e80*/  LOP3.LUT R11, R11, 0x800fffff, R5, 0xf8, !PT ;  /* 0x800fffff0b0b7812 */ /* 0x000fc600078ef805 */
[----:B------:R-:W-:-:S03]  /*0e90*/  DFMA R14, R12, -R8, 1 ;  /* 0x3ff000000c0e742b */ /* 0x000fc60000000808 */
[----:B------:R-:W-:-:S05]  /*0ea0*/  @!P2 DFMA R10, R10, 2, -R20 ;  /* 0x400000000a0aa82b */ /* 0x000fca0000000814 */
[----:B------:R-:W-:-:S05]  /*0eb0*/  DFMA R14, R12, R14, R12 ;  /* 0x0000000e0c0e722b */ /* 0x000fca000000000c */
[----:B------:R-:W-:-:S03]  /*0ec0*/  @!P2 LOP3.LUT R23, R11, 0x7ff00000, RZ, 0xc0, !PT ;  /* 0x7ff000000b17a812 */ /* 0x000fc600078ec0ff */
[----:B------:R-:W-:Y:S02]  /*0ed0*/  DMUL R12, R14, R10 ;  /* 0x0000000a0e0c7228 */ /* 0x000fe40000000000 */
[----:B------:R-:W-:-:S05]  /*0ee0*/  VIADD R24, R23, 0xffffffff ;  /* 0xffffffff17187836 */ /* 0x000fca0000000000 */
[----:B------:R-:W-:Y:S01]  /*0ef0*/  ISETP.GT.U32.AND P0, PT, R24, 0x7feffffe, PT ;  /* 0x7feffffe1800780c */ /* 0x000fe20003f04070 */
[----:B------:R-:W-:Y:S01]  /*0f00*/  VIADD R24, R22, 0xffffffff ;  /* 0xffffffff16187836 */ /* 0x000fe20000000000 */
[----:B------:R-:W-:-:S04]  /*0f10*/  DFMA R20, R12, -R8, R10 ;  /* 0x800000080c14722b */ /* 0x000fc8000000000a */
[----:B------:R-:W-:-:S04]  /*0f20*/  ISETP.GT.U32.OR P0, PT, R24, 0x7feffffe, P0 ;  /* 0x7feffffe1800780c */ /* 0x000fc80000704470 */
[----:B------:R-:W-:-:S09]  /*0f30*/  DFMA R20, R14, R20, R12 ;  /* 0x000000140e14722b */ /* 0x000fd2000000000c */
[----:B------:R-:W-:Y:S05]  /*0f40*/  @P0 BRA `(.L_x_15) ;  /* 0x00000000006c0947 */ /* 0x000fea0003800000 */
[----:B------:R-:W-:-:S04]  /*0f50*/  LOP3.LUT R12, R7, 0x7ff00000, RZ, 0xc0, !PT ;  /* 0x7ff00000070c7812 */ /* 0x000fc800078ec0ff */
[CC--:B------:R-:W-:Y:S02]  /*0f60*/  VIADDMNMX R4, R3.reuse, -R12.reuse, 0xb9600000, !PT ;  /* 0xb960000003047446 */ /* 0x0c0fe4000780090c */
[----:B------:R-:W-:Y:S02]  /*0f70*/  ISETP.GE.U32.AND P0, PT, R3, R12, PT ;  /* 0x0000000c0300720c */ /* 0x000fe40003f06070 */
[----:B------:R-:W-:Y:S02]  /*0f80*/  VIMNMX R4, PT, PT, R4, 0x46a00000, PT ;  /* 0x46a0000004047848 */ /* 0x000fe40003fe0100 */
[----:B------:R-:W-:-:S05]  /*0f90*/  SEL R3, R0, 0x63400000, !P0 ;  /* 0x6340000000037807 */ /* 0x000fca0004000000 */
[----:B------:R-:W-:Y:S01]  /*0fa0*/  IMAD.IADD R0, R4, 0x1, -R3 ;  /* 0x0000000104007824 */ /* 0x000fe200078e0a03 */
[----:B------:R-:W-:-:S03]  /*0fb0*/  MOV R4, RZ ;  /* 0x000000ff00047202 */ /* 0x000fc60000000f00 */
[----:B------:R-:W-:-:S06]  /*0fc0*/  VIADD R5, R0, 0x7fe00000 ;  /* 0x7fe0000000057836 */ /* 0x000fcc0000000000 */
[----:B------:R-:W-:-:S10]  /*0fd0*/  DMUL R12, R20, R4 ;  /* 0x00000004140c7228 */ /* 0x000fd40000000000 */
[----:B------:R-:W-:-:S13]  /*0fe0*/  FSETP.GTU.AND P0, PT, |R13|, 1.469367938527859385e-39, PT ;  /* 0x001000000d00780b */ /* 0x000fda0003f0c200 */
[----:B------:R-:W-:Y:S05]  /*0ff0*/  @P0 BRA `(.L_x_16) ;  /* 0x0000000000940947 */ /* 0x000fea0003800000 */
[----:B------:R-:W-:Y:S01]  /*1000*/  DFMA R10, R20, -R8, R10 ;  /* 0x80000008140a722b */ /* 0x000fe2000000000a */
[----:B------:R-:W-:-:S09]  /*1010*/  IMAD.MOV.U32 R8, RZ, RZ, RZ ;  /* 0x000000ffff087224 */ /* 0x000fd200078e00ff */
[C---:B------:R-:W-:Y:S02]  /*1020*/  FSETP.NEU.AND P0, PT, R11.reuse, RZ, PT ;  /* 0x000000ff0b00720b */ /* 0x040fe40003f0d000 */
[----:B------:R-:W-:-:S04]  /*1030*/  LOP3.LUT R3, R11, 0x80000000, R7, 0x48, !PT ;  /* 0x800000000b037812 */ /* 0x000fc800078e4807 */
[----:B------:R-:W-:-:S07]  /*1040*/  LOP3.LUT R9, R3, R5, RZ, 0xfc, !PT ;  /* 0x0000000503097212 */ /* 0x000fce00078efcff */
[----:B------:R-:W-:Y:S05]  /*1050*/  @!P0 BRA `(.L_x_16) ;  /* 0x00000000007c8947 */ /* 0x000fea0003800000 */
[----:B------:R-:W-:Y:S01]  /*1060*/  IMAD.MOV R5, RZ, RZ, -R0 ;  /* 0x000000ffff057224 */ /* 0x000fe200078e0a00 */
[----:B------:R-:W-:Y:S01]  /*1070*/  DMUL.RP R8, R20, R8 ;  /* 0x0000000814087228 */ /* 0x000fe20000008000 */
[----:B------:R-:W-:-:S06]  /*1080*/  IMAD.MOV.U32 R4, RZ, RZ, RZ ;  /* 0x000000ffff047224 */ /* 0x000fcc00078e00ff */
[----:B------:R-:W-:-:S03]  /*1090*/  DFMA R4, R12, -R4, R20 ;  /* 0x800000040c04722b */ /* 0x000fc60000000014 */
[----:B------:R-:W-:-:S03]  /*10a0*/  LOP3.LUT R3, R9, R3, RZ, 0x3c, !PT ;  /* 0x0000000309037212 */ /* 0x000fc600078e3cff */
[----:B------:R-:W-:-:S04]  /*10b0*/  IADD3 R4, PT, PT, -R0, -0x43300000, RZ ;  /* 0xbcd0000000047810 */ /* 0x000fc80007ffe1ff */
[----:B------:R-:W-:-:S04]  /*10c0*/  FSETP.NEU.AND P0, PT, |R5|, R4, PT ;  /* 0x000000040500720b */ /* 0x000fc80003f0d200 */
[----:B------:R-:W-:Y:S02]  /*10d0*/  FSEL R12, R8, R12, !P0 ;  /* 0x0000000c080c7208 */ /* 0x000fe40004000000 */
[----:B------:R-:W-:Y:S01]  /*10e0*/  FSEL R13, R3, R13, !P0 ;  /* 0x0000000d030d7208 */ /* 0x000fe20004000000 */
[----:B------:R-:W-:Y:S06]  /*10f0*/  BRA `(.L_x_16) ;  /* 0x0000000000547947 */ /* 0x000fec0003800000 */
.L_x_15:
[----:B------:R-:W-:-:S14]  /*1100*/  DSETP.NAN.AND P0, PT, R4, R4, PT ;  /* 0x000000040400722a */ /* 0x000fdc0003f08000 */
[----:B------:R-:W-:Y:S05]  /*1110*/  @P0 BRA `(.L_x_17) ;  /* 0x0000000000440947 */ /* 0x000fea0003800000 */
[----:B------:R-:W-:-:S14]  /*1120*/  DSETP.NAN.AND P0, PT, R6, R6, PT ;  /* 0x000000060600722a */ /* 0x000fdc0003f08000 */
[----:B------:R-:W-:Y:S05]  /*1130*/  @P0 BRA `(.L_x_18) ;  /* 0x0000000000300947 */ /* 0x000fea0003800000 */
[----:B------:R-:W-:Y:S01]  /*1140*/  ISETP.NE.AND P0, PT, R23, R22, PT ;  /* 0x000000161700720c */ /* 0x000fe20003f05270 */
[----:B------:R-:W-:Y:S02]  /*1150*/  IMAD.MOV.U32 R12, RZ, RZ, 0x0 ;  /* 0x00000000ff0c7424 */ /* 0x000fe400078e00ff */
[----:B------:R-:W-:-:S10]  /*1160*/  IMAD.MOV.U32 R13, RZ, RZ, -0x80000 ;  /* 0xfff80000ff0d7424 */ /* 0x000fd400078e00ff */
[----:B------:R-:W-:Y:S05]  /*1170*/  @!P0 BRA `(.L_x_16) ;  /* 0x0000000000348947 */ /* 0x000fea0003800000 */
[----:B------:R-:W-:Y:S02]  /*1180*/  ISETP.NE.AND P0, PT, R23, 0x7ff00000, PT ;  /* 0x7ff000001700780c */ /* 0x000fe40003f05270 */
[----:B------:R-:W-:Y:S02]  /*1190*/  LOP3.LUT R13, R5, 0x80000000, R7, 0x48, !PT ;  /* 0x80000000050d7812 */ /* 0x000fe400078e4807 */
[----:B------:R-:W-:-:S13]  /*11a0*/  ISETP.EQ.OR P0, PT, R22, RZ, !P0 ;  /* 0x000000ff1600720c */ /* 0x000fda0004702670 */
[----:B------:R-:W-:Y:S01]  /*11b0*/  @P0 LOP3.LUT R0, R13, 0x7ff00000, RZ, 0xfc, !PT ;  /* 0x7ff000000d000812 */ /* 0x000fe200078efcff */
[----:B------:R-:W-:Y:S01]  /*11c0*/  @!P0 IMAD.MOV.U32 R12, RZ, RZ, RZ ;  /* 0x000000ffff0c8224 */ /* 0x000fe200078e00ff */
[----:B------:R-:W-:-:S03]  /*11d0*/  @P0 MOV R12, RZ ;  /* 0x000000ff000c0202 */ /* 0x000fc60000000f00 */
[----:B------:R-:W-:Y:S01]  /*11e0*/  @P0 IMAD.MOV.U32 R13, RZ, RZ, R0 ;  /* 0x000000ffff0d0224 */ /* 0x000fe200078e0000 */
[----:B------:R-:W-:Y:S06]  /*11f0*/  BRA `(.L_x_16) ;  /* 0x0000000000147947 */ /* 0x000fec0003800000 */
.L_x_18:
[----:B------:R-:W-:Y:S01]  /*1200*/  LOP3.LUT R13, R7, 0x80000, RZ, 0xfc, !PT ;  /* 0x00080000070d7812 */ /* 0x000fe200078efcff */
[----:B------:R-:W-:Y:S01]  /*1210*/  IMAD.MOV.U32 R12, RZ, RZ, R6 ;  /* 0x000000ffff0c7224 */ /* 0x000fe200078e0006 */
[----:B------:R-:W-:Y:S06]  /*1220*/  BRA `(.L_x_16) ;  /* 0x0000000000087947 */ /* 0x000fec0003800000 */
.L_x_17:
[----:B------:R-:W-:Y:S01]  /*1230*/  LOP3.LUT R13, R5, 0x80000, RZ, 0xfc, !PT ;  /* 0x00080000050d7812 */ /* 0x000fe200078efcff */
[----:B------:R-:W-:-:S07]  /*1240*/  IMAD.MOV.U32 R12, RZ, RZ, R4 ;  /* 0x000000ffff0c7224 */ /* 0x000fce00078e0004 */
.L_x_16:
[----:B------:R-:W-:Y:S05]  /*1250*/  BSYNC.RECONVERGENT B1 ;  /* 0x0000000000017941 */ /* 0x000fea0003800200 */
.L_x_14:
[----:B------:R-:W-:Y:S02]  /*1260*/  HFMA2 R5, -RZ, RZ, 0, 0 ;  /* 0x00000000ff057431 */ /* 0x000fe400000001ff */
[----:B------:R-:W-:Y:S02]  /*1270*/  IMAD.MOV.U32 R4, RZ, RZ, R16 ;  /* 0x000000ffff047224 */ /* 0x000fe400078e0010 */
[----:B------:R-:W-:Y:S02]  /*1280*/  IMAD.MOV.U32 R8, RZ, RZ, R12 ;  /* 0x000000ffff087224 */ /* 0x000fe400078e000c */
[----:B------:R-:W-:Y:S01]  /*1290*/  IMAD.MOV.U32 R9, RZ, RZ, R13 ;  /* 0x000000ffff097224 */ /* 0x000fe200078e000d */
[----:B------:R-:W-:Y:S06]  /*12a0*/  RET.REL.NODEC R4 `(_Z16coulomb_functionyfff) ;  /* 0xffffffec04547950 */ /* 0x000fec0003c3ffff */
        .weak           $__internal_1_$__cuda_sm3x_div_rn_noftz_f32_slowpath
        .type           $__internal_1_$__cuda_sm3x_div_rn_noftz_f32_slowpath,@function
        .size           $__internal_1_$__cuda_sm3x_div_rn_noftz_f32_slowpath,(.L_x_29 - $__internal_1_$__cuda_sm3x_div_rn_noftz_f32_slowpath)
$__internal_1_$__cuda_sm3x_div_rn_noftz_f32_slowpath:
[----:B------:R-:W-:Y:S02]  /*12b0*/  SHF.R.U32.HI R8, RZ, 0x17, R3 ;  /* 0x00000017ff087819 */ /* 0x000fe40000011603 */
[----:B------:R-:W-:Y:S02]  /*12c0*/  SHF.R.U32.HI R5, RZ, 0x17, R0 ;  /* 0x00000017ff057819 */ /* 0x000fe40000011600 */
[----:B------:R-:W-:Y:S02]  /*12d0*/  LOP3.LUT R8, R8, 0xff, RZ, 0xc0, !PT ;  /* 0x000000ff08087812 */ /* 0x000fe400078ec0ff */
[----:B------:R-:W-:-:S03]  /*12e0*/  LOP3.LUT R12, R5, 0xff, RZ, 0xc0, !PT ;  /* 0x000000ff050c7812 */ /* 0x000fc600078ec0ff */
[----:B------:R-:W-:Y:S02]  /*12f0*/  VIADD R10, R8, 0xffffffff ;  /* 0xffffffff080a7836 */ /* 0x000fe40000000000 */
[----:B------:R-:W-:-:S03]  /*1300*/  VIADD R9, R12, 0xffffffff ;  /* 0xffffffff0c097836 */ /* 0x000fc60000000000 */
[----:B------:R-:W-:-:S04]  /*1310*/  ISETP.GT.U32.AND P0, PT, R10, 0xfd, PT ;  /* 0x000000fd0a00780c */ /* 0x000fc80003f04070 */
[----:B------:R-:W-:-:S13]  /*1320*/  ISETP.GT.U32.OR P0, PT, R9, 0xfd, P0 ;  /* 0x000000fd0900780c */ /* 0x000fda0000704470 */
[----:B------:R-:W-:Y:S01]  /*1330*/  @!P0 IMAD.MOV.U32 R5, RZ, RZ, RZ ;  /* 0x000000ffff058224 */ /* 0x000fe200078e00ff */
[----:B------:R-:W-:Y:S06]  /*1340*/  @!P0 BRA `(.L_x_19) ;  /* 0x00000000005c8947 */ /* 0x000fec0003800000 */
[----:B------:R-:W-:Y:S02]  /*1350*/  FSETP.GTU.FTZ.AND P0, PT, |R0|, +INF , PT ;  /* 0x7f8000000000780b */ /* 0x000fe40003f1c200 */
[----:B------:R-:W-:-:S04]  /*1360*/  FSETP.GTU.FTZ.AND P1, PT, |R3|, +INF , PT ;  /* 0x7f8000000300780b */ /* 0x000fc80003f3c200 */
[----:B------:R-:W-:-:S13]  /*1370*/  PLOP3.LUT P0, PT, P0, P1, PT, 0xf8, 0x8f ;  /* 0x00000000008f781c */ /* 0x000fda0000703f70 */
[----:B------:R-:W-:Y:S05]  /*1380*/  @P0 BRA `(.L_x_20) ;  /* 0x0000000400440947 */ /* 0x000fea0003800000 */
[----:B------:R-:W-:-:S13]  /*1390*/  LOP3.LUT P0, RZ, R3, 0x7fffffff, R0, 0xc8, !PT ;  /* 0x7fffffff03ff7812 */ /* 0x000fda000780c800 */
[----:B------:R-:W-:Y:S05]  /*13a0*/  @!P0 BRA `(.L_x_21) ;  /* 0x0000000400348947 */ /* 0x000fea0003800000 */
[C---:B------:R-:W-:Y:S02]  /*13b0*/  FSETP.NEU.FTZ.AND P1, PT, |R0|.reuse, +INF , PT ;  /* 0x7f8000000000780b */ /* 0x040fe40003f3d200 */
[----:B------:R-:W-:Y:S02]  /*13c0*/  FSETP.NEU.FTZ.AND P2, PT, |R3|, +INF , PT ;  /* 0x7f8000000300780b */ /* 0x000fe40003f5d200 */
[----:B------:R-:W-:-:S11]  /*13d0*/  FSETP.NEU.FTZ.AND P0, PT, |R0|, +INF , PT ;  /* 0x7f8000000000780b */ /* 0x000fd60003f1d200 */
[----:B------:R-:W-:Y:S05]  /*13e0*/  @!P2 BRA !P1, `(.L_x_21) ;  /* 0x000000040024a947 */ /* 0x000fea0004800000 */
[----:B------:R-:W-:-:S04]  /*13f0*/  LOP3.LUT P1, RZ, R0, 0x7fffffff, RZ, 0xc0, !PT ;  /* 0x7fffffff00ff7812 */ /* 0x000fc8000782c0ff */
[----:B------:R-:W-:-:S13]  /*1400*/  PLOP3.LUT P1, PT, P2, P1, PT, 0x2f, 0xf2 ;  /* 0x0000000000f2781c */ /* 0x000fda0001722577 */
[----:B------:R-:W-:Y:S05]  /*1410*/  @P1 BRA `(.L_x_22) ;  /* 0x0000000400101947 */ /* 0x000fea0003800000 */
[----:B------:R-:W-:-:S04]  /*1420*/  LOP3.LUT P1, RZ, R3, 0x7fffffff, RZ, 0xc0, !PT ;  /* 0x7fffffff03ff7812 */ /* 0x000fc8000782c0ff */
[----:B------:R-:W-:-:S13]  /*1430*/  PLOP3.LUT P0, PT, P0, P1, PT, 0x2f, 0xf2 ;  /* 0x0000000000f2781c */ /* 0x000fda0000702577 */
[----:B------:R-:W-:Y:S05]  /*1440*/  @P0 BRA `(.L_x_23) ;  /* 0x0000000000f80947 */ /* 0x000fea0003800000 */
[----:B------:R-:W-:Y:S02]  /*1450*/  ISETP.GE.AND P0, PT, R9, RZ, PT ;  /* 0x000000ff0900720c */ /* 0x000fe40003f06270 */
[----:B------:R-:W-:-:S11]  /*1460*/  ISETP.GE.AND P1, PT, R10, RZ, PT ;  /* 0x000000ff0a00720c */ /* 0x000fd60003f26270 */
[----:B------:R-:W-:Y:S02]  /*1470*/  @P0 IMAD.MOV.U32 R5, RZ, RZ, RZ ;  /* 0x000000ffff050224 */ /* 0x000fe400078e00ff */
[----:B------:R-:W-:Y:S01]  /*1480*/  @!P0 FFMA R0, R0, 1.84467440737095516160e+19, RZ ;  /* 0x5f80000000008823 */ /* 0x000fe200000000ff */
[----:B------:R-:W-:Y:S02]  /*1490*/  @!P0 IMAD.MOV.U32 R5, RZ, RZ, -0x40 ;  /* 0xffffffc0ff058424 */ /* 0x000fe400078e00ff */
[----:B------:R-:W-:-:S03]  /*14a0*/  @!P1 FFMA R3, R3, 1.84467440737095516160e+19, RZ ;  /* 0x5f80000003039823 */ /* 0x000fc600000000ff */
[----:B------:R-:W-:-:S07]  /*14b0*/  @!P1 IADD3 R5, PT, PT, R5, 0x40, RZ ;  /* 0x0000004005059810 */ /* 0x000fce0007ffe0ff */
.L_x_19:
[----:B------:R-:W-:-:S05]  /*14c0*/  LEA R10, R8, 0xc0800000, 0x17 ;  /* 0xc0800000080a7811 */ /* 0x000fca00078eb8ff */
[----:B------:R-:W-:Y:S02]  /*14d0*/  IMAD.IADD R10, R3, 0x1, -R10 ;  /* 0x00000001030a7824 */ /* 0x000fe400078e0a0a */
[----:B------:R-:W-:Y:S02]  /*14e0*/  VIADD R3, R12, 0xffffff81 ;  /* 0xffffff810c037836 */ /* 0x000fe40000000000 */
[----:B------:R-:W0:Y:S01]  /*14f0*/  MUFU.RCP R9, R10 ;  /* 0x0000000a00097308 */ /* 0x000e220000001000 */
[----:B------:R-:W-:Y:S01]  /*1500*/  FADD.FTZ R11, -R10, -RZ ;  /* 0x800000ff0a0b7221 */ /* 0x000fe20000010100 */
[C---:B------:R-:W-:Y:S01]  /*1510*/  IMAD R0, R3.reuse, -0x800000, R0 ;  /* 0xff80000003007824 */ /* 0x040fe200078e0200 */
[----:B------:R-:W-:-:S05]  /*1520*/  IADD3 R8, PT, PT, R3, 0x7f, -R8 ;  /* 0x0000007f03087810 */ /* 0x000fca0007ffe808 */
[----:B------:R-:W-:Y:S02]  /*1530*/  IMAD.IADD R8, R8, 0x1, R5 ;  /* 0x0000000108087824 */ /* 0x000fe400078e0205 */
[----:B0-----:R-:W-:-:S04]  /*1540*/  FFMA R12, R9, R11, 1 ;  /* 0x3f800000090c7423 */ /* 0x001fc8000000000b */
[----:B------:R-:W-:-:S04]  /*1550*/  FFMA R14, R9, R12, R9 ;  /* 0x0000000c090e7223 */ /* 0x000fc80000000009 */
[----:B------:R-:W-:-:S04]  /*1560*/  FFMA R9, R0, R14, RZ ;  /* 0x0000000e00097223 */ /* 0x000fc800000000ff */
[----:B------:R-:W-:-:S04]  /*1570*/  FFMA R12, R11, R9, R0 ;  /* 0x000000090b0c7223 */ /* 0x000fc80000000000 */
[----:B------:R-:W-:-:S04]  /*1580*/  FFMA R9, R14, R12, R9 ;  /* 0x0000000c0e097223 */ /* 0x000fc80000000009 */
[----:B------:R-:W-:-:S04]  /*1590*/  FFMA R12, R11, R9, R0 ;  /* 0x000000090b0c7223 */ /* 0x000fc80000000000 */
[----:B------:R-:W-:-:S05]  /*15a0*/  FFMA R0, R14, R12, R9 ;  /* 0x0000000c0e007223 */ /* 0x000fca0000000009 */
[----:B------:R-:W-:-:S04]  /*15b0*/  SHF.R.U32.HI R3, RZ, 0x17, R0 ;  /* 0x00000017ff037819 */ /* 0x000fc80000011600 */
[----:B------:R-:W-:-:S05]  /*15c0*/  LOP3.LUT R3, R3, 0xff, RZ, 0xc0, !PT ;  /* 0x000000ff03037812 */ /* 0x000fca00078ec0ff */
[----:B------:R-:W-:-:S04]  /*15d0*/  IMAD.IADD R11, R3, 0x1, R8 ;  /* 0x00000001030b7824 */ /* 0x000fc800078e0208 */
[----:B------:R-:W-:-:S05]  /*15e0*/  VIADD R3, R11, 0xffffffff ;  /* 0xffffffff0b037836 */ /* 0x000fca0000000000 */
[----:B------:R-:W-:-:S13]  /*15f0*/  ISETP.GE.U32.AND P0, PT, R3, 0xfe, PT ;  /* 0x000000fe0300780c */ /* 0x000fda0003f06070 */
[----:B------:R-:W-:Y:S05]  /*1600*/  @!P0 BRA `(.L_x_24) ;  /* 0x0000000000808947 */ /* 0x000fea0003800000 */
[----:B------:R-:W-:-:S13]  /*1610*/  ISETP.GT.AND P0, PT, R11, 0xfe, PT ;  /* 0x000000fe0b00780c */ /* 0x000fda0003f04270 */
[----:B------:R-:W-:Y:S05]  /*1620*/  @P0 BRA `(.L_x_25) ;  /* 0x00000000006c0947 */ /* 0x000fea0003800000 */
[----:B------:R-:W-:-:S13]  /*1630*/  ISETP.GE.AND P0, PT, R11, 0x1, PT ;  /* 0x000000010b00780c */ /* 0x000fda0003f06270 */
[----:B------:R-:W-:Y:S05]  /*1640*/  @P0 BRA `(.L_x_26) ;  /* 0x0000000000980947 */ /* 0x000fea0003800000 */
[----:B------:R-:W-:Y:S02]  /*1650*/  ISETP.GE.AND P0, PT, R11, -0x18, PT ;  /* 0xffffffe80b00780c */ /* 0x000fe40003f06270 */
[----:B------:R-:W-:-:S11]  /*1660*/  LOP3.LUT R0, R0, 0x80000000, RZ, 0xc0, !PT ;  /* 0x8000000000007812 */ /* 0x000fd600078ec0ff */
[----:B------:R-:W-:Y:S05]  /*1670*/  @!P0 BRA `(.L_x_26) ;  /* 0x00000000008c8947 */ /* 0x000fea0003800000 */
[CCC-:B------:R-:W-:Y:S01]  /*1680*/  FFMA.RZ R3, R14.reuse, R12.reuse, R9.reuse ;  /* 0x0000000c0e037223 */ /* 0x1c0fe2000000c009 */
[C---:B------:R-:W-:Y:S01]  /*1690*/  IADD3 R10, PT, PT, R11.reuse, 0x20, RZ ;  /* 0x000000200b0a7810 */ /* 0x040fe20007ffe0ff */
[CCC-:B------:R-:W-:Y:S01]  /*16a0*/  FFMA.RM R8, R14.reuse, R12.reuse, R9.reuse ;  /* 0x0000000c0e087223 */ /* 0x1c0fe20000004009 */
[----:B------:R-:W-:Y:S02]  /*16b0*/  ISETP.NE.AND P2, PT, R11, RZ, PT ;  /* 0x000000ff0b00720c */ /* 0x000fe40003f45270 */
[----:B------:R-:W-:Y:S01]  /*16c0*/  LOP3.LUT R5, R3, 0x7fffff, RZ, 0xc0, !PT ;  /* 0x007fffff03057812 */ /* 0x000fe200078ec0ff */
[----:B------:R-:W-:Y:S01]  /*16d0*/  FFMA.RP R3, R14, R12, R9 ;  /* 0x0000000c0e037223 */ /* 0x000fe20000008009 */
[----:B------:R-:W-:Y:S01]  /*16e0*/  IMAD.MOV R9, RZ, RZ, -R11 ;  /* 0x000000ffff097224 */ /* 0x000fe200078e0a0b */
[----:B------:R-:W-:Y:S02]  /*16f0*/  ISETP.NE.AND P1, PT, R11, RZ, PT ;  /* 0x000000ff0b00720c */ /* 0x000fe40003f25270 */
[----:B------:R-:W-:-:S02]  /*1700*/  LOP3.LUT R5, R5, 0x800000, RZ, 0xfc, !PT ;  /* 0x0080000005057812 */ /* 0x000fc400078efcff */
[----:B------:R-:W-:Y:S02]  /*1710*/  FSETP.NEU.FTZ.AND P0, PT, R3, R8, PT ;  /* 0x000000080300720b */ /* 0x000fe40003f1d000 */
[----:B------:R-:W-:Y:S02]  /*1720*/  SHF.L.U32 R10, R5, R10, RZ ;  /* 0x0000000a050a7219 */ /* 0x000fe400000006ff */
[----:B------:R-:W-:Y:S02]  /*1730*/  SEL R8, R9, RZ, P2 ;  /* 0x000000ff09087207 */ /* 0x000fe40001000000 */
[----:B------:R-:W-:Y:S02]  /*1740*/  ISETP.NE.AND P1, PT, R10, RZ, P1 ;  /* 0x000000ff0a00720c */ /* 0x000fe40000f25270 */
[----:B------:R-:W-:Y:S02]  /*1750*/  SHF.R.U32.HI R8, RZ, R8, R5 ;  /* 0x00000008ff087219 */ /* 0x000fe40000011605 */
[----:B------:R-:W-:-:S02]  /*1760*/  PLOP3.LUT P0, PT, P0, P1, PT, 0xf8, 0x8f ;  /* 0x00000000008f781c */ /* 0x000fc40000703f70 */
[----:B------:R-:W-:Y:S02]  /*1770*/  SHF.R.U32.HI R10, RZ, 0x1, R8 ;  /* 0x00000001ff0a7819 */ /* 0x000fe40000011608 */
[----:B------:R-:W-:-:S04]  /*1780*/  SEL R3, RZ, 0x1, !P0 ;  /* 0x00000001ff037807 */ /* 0x000fc80004000000 */
[----:B------:R-:W-:-:S04]  /*1790*/  LOP3.LUT R3, R3, 0x1, R10, 0xf8, !PT ;  /* 0x0000000103037812 */ /* 0x000fc800078ef80a */
[----:B------:R-:W-:-:S05]  /*17a0*/  LOP3.LUT R3, R3, R8, RZ, 0xc0, !PT ;  /* 0x0000000803037212 */ /* 0x000fca00078ec0ff */
[----:B------:R-:W-:-:S05]  /*17b0*/  IMAD.IADD R3, R10, 0x1, R3 ;  /* 0x000000010a037824 */ /* 0x000fca00078e0203 */
[----:B------:R-:W-:Y:S01]  /*17c0*/  LOP3.LUT R0, R3, R0, RZ, 0xfc, !PT ;  /* 0x0000000003007212 */ /* 0x000fe200078efcff */
[----:B------:R-:W-:Y:S06]  /*17d0*/  BRA `(.L_x_26) ;  /* 0x0000000000347947 */ /* 0x000fec0003800000 */
.L_x_25:
[----:B------:R-:W-:-:S04]  /*17e0*/  LOP3.LUT R0, R0, 0x80000000, RZ, 0xc0, !PT ;  /* 0x8000000000007812 */ /* 0x000fc800078ec0ff */
[----:B------:R-:W-:Y:S01]  /*17f0*/  LOP3.LUT R0, R0, 0x7f800000, RZ, 0xfc, !PT ;  /* 0x7f80000000007812 */ /* 0x000fe200078efcff */
[----:B------:R-:W-:Y:S06]  /*1800*/  BRA `(.L_x_26) ;  /* 0x0000000000287947 */ /* 0x000fec0003800000 */
.L_x_24:
[----:B------:R-:W-:Y:S01]  /*1810*/  IMAD R0, R8, 0x800000, R0 ;  /* 0x0080000008007824 */ /* 0x000fe200078e0200 */
[----:B------:R-:W-:Y:S06]  /*1820*/  BRA `(.L_x_26) ;  /* 0x0000000000207947 */ /* 0x000fec0003800000 */
.L_x_23:
[----:B------:R-:W-:-:S04]  /*1830*/  LOP3.LUT R0, R3, 0x80000000, R0, 0x48, !PT ;  /* 0x8000000003007812 */ /* 0x000fc800078e4800 */
[----:B------:R-:W-:Y:S01]  /*1840*/  LOP3.LUT R0, R0, 0x7f800000, RZ, 0xfc, !PT ;  /* 0x7f80000000007812 */ /* 0x000fe200078efcff */
[----:B------:R-:W-:Y:S06]  /*1850*/  BRA `(.L_x_26) ;  /* 0x0000000000147947 */ /* 0x000fec0003800000 */
.L_x_22:
[----:B------:R-:W-:Y:S01]  /*1860*/  LOP3.LUT R0, R3, 0x80000000, R0, 0x48, !PT ;  /* 0x8000000003007812 */ /* 0x000fe200078e4800 */
[----:B------:R-:W-:Y:S06]  /*1870*/  BRA `(.L_x_26) ;  /* 0x00000000000c7947 */ /* 0x000fec0003800000 */
.L_x_21:
[----:B------:R-:W0:Y:S01]  /*1880*/  MUFU.RSQ R0, -QNAN ;  /* 0xffc0000000007908 */ /* 0x000e220000001400 */
[----:B------:R-:W-:Y:S05]  /*1890*/  BRA `(.L_x_26) ;  /* 0x0000000000047947 */ /* 0x000fea0003800000 */
.L_x_20:
[----:B------:R-:W-:-:S07]  /*18a0*/  FADD.FTZ R0, R0, R3 ;  /* 0x0000000300007221 */ /* 0x000fce0000010000 */
.L_x_26:
[----:B------:R-:W-:-:S04]  /*18b0*/  IMAD.MOV.U32 R5, RZ, RZ, 0x0 ;  /* 0x00000000ff057424 */ /* 0x000fc800078e00ff */
[----:B0-----:R-:W-:Y:S05]  /*18c0*/  RET.REL.NODEC R4 `(_Z16coulomb_functionyfff) ;  /* 0xffffffe404cc7950 */ /* 0x001fea0003c3ffff */
.L_x_27:
[----:B------:R-:W-:-:S00]  /*18d0*/  BRA `(.L_x_27) ;  /* 0xfffffffc00fc7947 */ /* 0x000fc0000383ffff */
[----:B------:R-:W-:-:S00]  /*18e0*/  NOP ;  /* 0x0000000000007918 */ /* 0x000fc00000000000 */
        /* <DEDUP_REMOVED lines=9> */
.L_x_29:


//--------------------- .nv.global.init           --------------------------
	.section	.nv.global.init,"aw",@progbits
.nv.global.init:
	.type		$str,@object
	.size		$str,($str$4 - $str)
$str:
        /*0000*/ 	.byte	0x56, 0x61, 0x6c, 0x75, 0x65, 0x73, 0x20, 0x79, 0x6f, 0x75, 0x20, 0x63, 0x68, 0x6f, 0x73, 0x65
        /*0010*/ 	.byte	0x3a, 0x0a, 0x00
	.type		$str$4,@object
	.size		$str$4,($str$3 - $str$4)
$str$4:
        /*0013*/ 	.byte	0x63, 0x6f, 0x75, 0x6c, 0x6f, 0x6d, 0x62, 0x20, 0x76, 0x61, 0x6c, 0x75, 0x65, 0x20, 0x3d, 0x20
        /*0023*/ 	.byte	0x25, 0x6c, 0x66, 0x0a, 0x00
	.type		$str$3,@object
	.size		$str$3,($str$1 - $str$3)
$str$3:
        /*0028*/ 	.byte	0x4e, 0x65, 0x20, 0x3d, 0x20, 0x25, 0x66, 0x2c, 0x20, 0x54, 0x69, 0x20, 0x3d, 0x20, 0x25, 0x66
        /*0038*/ 	.byte	0x2c, 0x20, 0x54, 0x65, 0x20, 0x3d, 0x20, 0x25, 0x66, 0x0a, 0x00
	.type		$str$1,@object
	.size		$str$1,($str$2 - $str$1)
$str$1:
        /*0043*/ 	.byte	0x6e, 0x65, 0x20, 0x3d, 0x20, 0x25, 0x66, 0x2c, 0x20, 0x54, 0x69, 0x20, 0x3d, 0x20, 0x25, 0x66
        /*0053*/ 	.byte	0x2c, 0x20, 0x54, 0x65, 0x20, 0x3d, 0x20, 0x25, 0x66, 0x0a, 0x00
	.type		$str$2,@object
	.size		$str$2,(.L_2 - $str$2)
$str$2:
        /*005e*/ 	.byte	0x43, 0x6f, 0x6f, 0x72, 0x64, 0x69, 0x6e, 0x61, 0x74, 0x65, 0x73, 0x20, 0x69, 0x6e, 0x20, 0x74
        /*006e*/ 	.byte	0x65, 0x78, 0x74, 0x75, 0x72, 0x65, 0x20, 0x67, 0x72, 0x69, 0x64, 0x3a, 0x0a, 0x00
.L_2:


//--------------------- .nv.shared.reserved.0     --------------------------
	.section	.nv.shared.reserved.0,"aw",@nobits
	.weak		__nv_reservedSMEM_offset_0_alias
	.size		__nv_reservedSMEM_offset_0_alias, 0, 64
	.other		__nv_reservedSMEM_offset_0_alias,@"STO_CUDA_RESERVED_SHARED STV_DEFAULT"
__nv_reservedSMEM_offset_0_alias:
	.zero		0
	.zero		64


//--------------------- .nv.constant0._Z16coulomb_functionyfff --------------------------
	.section	.nv.constant0._Z16coulomb_functionyfff,"a",@progbits
	.sectionflags	@""
	.align	4
.nv.constant0._Z16coulomb_functionyfff:
	.zero		916


//--------------------- SYMBOLS --------------------------

	.type		.nv.reservedSmem.offset0,@object
	.size		.nv.reservedSmem.offset0,0x4
	.type		vprintf,@function
